//
// Generated by NVIDIA NVVM Compiler
//
// Compiler Build ID: CL-36424714
// Cuda compilation tools, release 13.0, V13.0.88
// Based on NVVM 20.0.0
//

.version 9.0
.target sm_100
.address_size 64

	// .globl	_Z14memBoundKernelPfS_i

.visible .entry _Z14memBoundKernelPfS_i(
	.param .u64 .ptr .align 1 _Z14memBoundKernelPfS_i_param_0,
	.param .u64 .ptr .align 1 _Z14memBoundKernelPfS_i_param_1,
	.param .u32 _Z14memBoundKernelPfS_i_param_2
)
{
	.reg .pred 	%p<2>;
	.reg .b32 	%r<6>;
	.reg .b32 	%f<2>;
	.reg .b64 	%rd<8>;

	ld.param.u64 	%rd1, [_Z14memBoundKernelPfS_i_param_0];
	ld.param.u64 	%rd2, [_Z14memBoundKernelPfS_i_param_1];
	ld.param.u32 	%r2, [_Z14memBoundKernelPfS_i_param_2];
	mov.u32 	%r3, %ctaid.x;
	mov.u32 	%r4, %ntid.x;
	mov.u32 	%r5, %tid.x;
	mad.lo.s32 	%r1, %r3, %r4, %r5;
	setp.ge.s32 	%p1, %r1, %r2;
	@%p1 bra 	$L__BB0_2;
	cvta.to.global.u64 	%rd3, %rd1;
	cvta.to.global.u64 	%rd4, %rd2;
	mul.wide.s32 	%rd5, %r1, 4;
	add.s64 	%rd6, %rd3, %rd5;
	ld.global.f32 	%f1, [%rd6];
	add.s64 	%rd7, %rd4, %rd5;
	st.global.f32 	[%rd7], %f1;
$L__BB0_2:
	ret;

}


// ===== COMPILED SASS (sm_100) =====

	.target	sm_100

	.elftype	@"ET_EXEC"


//--------------------- .note.nv.tkinfo           --------------------------
	.section	.note.nv.tkinfo,"",@"SHT_NOTE"
	.sectionflags	@"SHF_NOTE_NV_TKINFO"
	.tkinfo
        /*0018*/ 	.word	0x00000002
        /*0030*/ 	.string	""
        /*0030*/ 	.string	"ptxas"
        /*0030*/ 	.string	"Cuda compilation tools, release 13.0, V13.0.88"
        /*0030*/ 	.string	"Build cuda_13.0.r13.0/compiler.36424714_0"
        /*0030*/ 	.string	"-arch sm_100 -m 64 "



//--------------------- .note.nv.cuinfo           --------------------------
	.section	.note.nv.cuinfo,"",@"SHT_NOTE"
	.sectionflags	@"SHF_NOTE_NV_CUINFO"
        /*0018*/ 	.short	0x0002
        /*001a*/ 	.short	0x0064
        /*001c*/ 	.short	0x0082
	.zero		2


//--------------------- .nv.info                  --------------------------
	.section	.nv.info,"",@"SHT_CUDA_INFO"
	.align	4


	//----- nvinfo : EIATTR_REGCOUNT
	.align		4
        /*0000*/ 	.byte	0x04, 0x2f
        /*0002*/ 	.short	(.L_1 - .L_0)
	.align		4
.L_0:
        /*0004*/ 	.word	index@(_Z14memBoundKernelPfS_i)
        /*0008*/ 	.word	0x0000000a


	//----- nvinfo : EIATTR_FRAME_SIZE
	.align		4
.L_1:
        /*000c*/ 	.byte	0x04, 0x11
        /*000e*/ 	.short	(.L_3 - .L_2)
	.align		4
.L_2:
        /*0010*/ 	.word	index@(_Z14memBoundKernelPfS_i)
        /*0014*/ 	.word	0x00000000


	//----- nvinfo : EIATTR_MIN_STACK_SIZE
	.align		4
.L_3:
        /*0018*/ 	.byte	0x04, 0x12
        /*001a*/ 	.short	(.L_5 - .L_4)
	.align		4
.L_4:
        /*001c*/ 	.word	index@(_Z14memBoundKernelPfS_i)
        /*0020*/ 	.word	0x00000000
.L_5:


//--------------------- .nv.compat                --------------------------
	.section	.nv.compat,"",@"SHT_CUDA_COMPAT_INFO"
	.align	4
        /*0000*/ 	.byte	0x02, 0x09, 0x00, 0x00, 0x02, 0x02, 0x01, 0x00, 0x02, 0x05, 0x05, 0x00, 0x03, 0x07, 0x01, 0x01
        /*0010*/ 	.byte	0x02, 0x03, 0x00, 0x00, 0x02, 0x06, 0x01, 0x00, 0x04, 0x0b, 0x08, 0x00, 0x09, 0x00, 0x00, 0x00
        /*0020*/ 	.byte	0x00, 0x00, 0x00, 0x00


//--------------------- .nv.info._Z14memBoundKernelPfS_i --------------------------
	.section	.nv.info._Z14memBoundKernelPfS_i,"",@"SHT_CUDA_INFO"
	.sectionflags	@""
	.align	4


	//----- nvinfo : EIATTR_CUDA_API_VERSION
	.align		4
        /*0000*/ 	.byte	0x04, 0x37
        /*0002*/ 	.short	(.L_7 - .L_6)
.L_6:
        /*0004*/ 	.word	0x00000082


	//----- nvinfo : EIATTR_KPARAM_INFO
	.align		4
.L_7:
        /*0008*/ 	.byte	0x04, 0x17
        /*000a*/ 	.short	(.L_9 - .L_8)
.L_8:
        /*000c*/ 	.word	0x00000000
        /*0010*/ 	.short	0x0002
        /*0012*/ 	.short	0x0010
        /*0014*/ 	.byte	0x00, 0xf0, 0x11, 0x00


	//----- nvinfo : EIATTR_KPARAM_INFO
	.align		4
.L_9:
        /*0018*/ 	.byte	0x04, 0x17
        /*001a*/ 	.short	(.L_11 - .L_10)
.L_10:
        /*001c*/ 	.word	0x00000000
        /*0020*/ 	.short	0x0001
        /*0022*/ 	.short	0x0008
        /*0024*/ 	.byte	0x00, 0xf5, 0x21, 0x00


	//----- nvinfo : EIATTR_KPARAM_INFO
	.align		4
.L_11:
        /*0028*/ 	.byte	0x04, 0x17
        /*002a*/ 	.short	(.L_13 - .L_12)
.L_12:
        /*002c*/ 	.word	0x00000000
        /*0030*/ 	.short	0x0000
        /*0032*/ 	.short	0x0000
        /*0034*/ 	.byte	0x00, 0xf5, 0x21, 0x00


	//----- nvinfo : EIATTR_SPARSE_MMA_MASK
	.align		4
.L_13:
        /*0038*/ 	.byte	0x03, 0x50
        /*003a*/ 	.short	0x0000


	//----- nvinfo : EIATTR_MAXREG_COUNT
	.align		4
        /*003c*/ 	.byte	0x03, 0x1b
        /*003e*/ 	.short	0x00ff


	//----- nvinfo : EIATTR_MERCURY_ISA_VERSION
	.align		4
        /*0040*/ 	.byte	0x03, 0x5f
        /*0042*/ 	.short	0x0101


	//----- nvinfo : EIATTR_VRC_CTA_INIT_COUNT
	.align		4
        /*0044*/ 	.byte	0x02, 0x4a
	.zero		1
	.zero		1


	//----- nvinfo : EIATTR_EXIT_INSTR_OFFSETS
	.align		4
        /*0048*/ 	.byte	0x04, 0x1c
        /*004a*/ 	.short	(.L_15 - .L_14)


	//   ....[0]....
.L_14:
        /*004c*/ 	.word	0x00000070


	//   ....[1]....
        /*0050*/ 	.word	0x000000f0


	//----- nvinfo : EIATTR_CBANK_PARAM_SIZE
	.align		4
.L_15:
        /*0054*/ 	.byte	0x03, 0x19
        /*0056*/ 	.short	0x0014


	//----- nvinfo : EIATTR_PARAM_CBANK
	.align		4
        /*0058*/ 	.byte	0x04, 0x0a
        /*005a*/ 	.short	(.L_17 - .L_16)
	.align		4
.L_16:
        /*005c*/ 	.word	index@(.nv.constant0._Z14memBoundKernelPfS_i)
        /*0060*/ 	.short	0x0380
        /*0062*/ 	.short	0x0014


	//----- nvinfo : EIATTR_SW_WAR
	.align		4
.L_17:
        /*0064*/ 	.byte	0x04, 0x36
        /*0066*/ 	.short	(.L_19 - .L_18)
.L_18:
        /*0068*/ 	.word	0x00000008
.L_19:


//--------------------- .nv.callgraph             --------------------------
	.section	.nv.callgraph,"",@"SHT_CUDA_CALLGRAPH"
	.align	4
	.sectionentsize	8
	.align		4
        /*0000*/ 	.word	0x00000000
	.align		4
        /*0004*/ 	.word	0xffffffff
	.align		4
        /*0008*/ 	.word	0x00000000
	.align		4
        /*000c*/ 	.word	0xfffffffe
	.align		4
        /*0010*/ 	.word	0x00000000
	.align		4
        /*0014*/ 	.word	0xfffffffd
	.align		4
        /*0018*/ 	.word	0x00000000
	.align		4
        /*001c*/ 	.word	0xfffffffc


//--------------------- .text._Z14memBoundKernelPfS_i --------------------------
	.section	.text._Z14memBoundKernelPfS_i,"ax",@progbits
	.align	128
        .global         _Z14memBoundKernelPfS_i
        .type           _Z14memBoundKernelPfS_i,@function
        .size           _Z14memBoundKernelPfS_i,(.L_x_1 - _Z14memBoundKernelPfS_i)
        .other          _Z14memBoundKernelPfS_i,@"STO_CUDA_ENTRY STV_DEFAULT"
_Z14memBoundKernelPfS_i:
.text._Z14memBoundKernelPfS_i:
[----:B------:R-:W-:Y:S01]  /*0000*/  LDC R1, c[0x0][0x37c] ;  /* 0x0000df00ff017b82 */ /* 0x000fe20000000800 */
[----:B------:R-:W0:Y:S07]  /*0010*/  S2R R0, SR_TID.X ;  /* 0x0000000000007919 */ /* 0x000e2e0000002100 */
[----:B------:R-:W0:Y:S01]  /*0020*/  S2UR UR4, SR_CTAID.X ;  /* 0x00000000000479c3 */ /* 0x000e220000002500 */
[----:B------:R-:W1:Y:S07]  /*0030*/  LDCU UR5, c[0x0][0x390] ;  /* 0x00007200ff0577ac */ /* 0x000e6e0008000800 */
[----:B------:R-:W0:Y:S02]  /*0040*/  LDC R7, c[0x0][0x360] ;  /* 0x0000d800ff077b82 */ /* 0x000e240000000800 */
[----:B0-----:R-:W-:-:S05]  /*0050*/  IMAD R7, R7, UR4, R0 ;  /* 0x0000000407077c24 */ /* 0x001fca000f8e0200 */
[----:B-1----:R-:W-:-:S13]  /*0060*/  ISETP.GE.AND P0, PT, R7, UR5, PT ;  /* 0x0000000507007c0c */ /* 0x002fda000bf06270 */
[----:B------:R-:W-:Y:S05]  /*0070*/  @P0 EXIT ;  /* 0x000000000000094d */ /* 0x000fea0003800000 */
[----:B------:R-:W0:Y:S01]  /*0080*/  LDC.64 R2, c[0x0][0x380] ;  /* 0x0000e000ff027b82 */ /* 0x000e220000000a00 */
[----:B------:R-:W1:Y:S07]  /*0090*/  LDCU.64 UR4, c[0x0][0x358] ;  /* 0x00006b00ff0477ac */ /* 0x000e6e0008000a00 */
[----:B------:R-:W2:Y:S01]  /*00a0*/  LDC.64 R4, c[0x0][0x388] ;  /* 0x0000e200ff047b82 */ /* 0x000ea20000000a00 */
[----:B0-----:R-:W-:-:S06]  /*00b0*/  IMAD.WIDE R2, R7, 0x4, R2 ;  /* 0x0000000407027825 */ /* 0x001fcc00078e0202 */
[----:B-1----:R-:W3:Y:S01]  /*00c0*/  LDG.E R3, desc[UR4][R2.64] ;  /* 0x0000000402037981 */ /* 0x002ee2000c1e1900 */
[----:B--2---:R-:W-:-:S05]  /*00d0*/  IMAD.WIDE R4, R7, 0x4, R4 ;  /* 0x0000000407047825 */ /* 0x004fca00078e0204 */
[----:B---3--:R-:W-:Y:S01]  /*00e0*/  STG.E desc[UR4][R4.64], R3 ;  /* 0x0000000304007986 */ /* 0x008fe2000c101904 */
[----:B------:R-:W-:Y:S05]  /*00f0*/  EXIT ;  /* 0x000000000000794d */ /* 0x000fea0003800000 */
.L_x_0:
[----:B------:R-:W-:-:S00]  /*0100*/  BRA `(.L_x_0) ;  /* 0xfffffffc00fc7947 */ /* 0x000fc0000383ffff */
[----:B------:R-:W-:-:S00]  /*0110*/  NOP ;  /* 0x0000000000007918 */ /* 0x000fc00000000000 */
        /* <DEDUP_REMOVED lines=14> */
.L_x_1:


//--------------------- .nv.shared.reserved.0     --------------------------
	.section	.nv.shared.reserved.0,"aw",@nobits
	.weak		__nv_reservedSMEM_offset_0_alias
	.size		__nv_reservedSMEM_offset_0_alias, 0, 64
	.other		__nv_reservedSMEM_offset_0_alias,@"STO_CUDA_RESERVED_SHARED STV_DEFAULT"
__nv_reservedSMEM_offset_0_alias:
	.zero		0
	.zero		64


//--------------------- .nv.constant0._Z14memBoundKernelPfS_i --------------------------
	.section	.nv.constant0._Z14memBoundKernelPfS_i,"a",@progbits
	.sectionflags	@""
	.align	4
.nv.constant0._Z14memBoundKernelPfS_i:
	.zero		916


//--------------------- SYMBOLS --------------------------

	.type		.nv.reservedSmem.offset0,@object
	.size		.nv.reservedSmem.offset0,0x4
